	.headerflags	@"EF_CUDA_TEXMODE_UNIFIED EF_CUDA_64BIT_ADDRESS EF_CUDA_ACCELERATORS EF_CUDA_SM90 EF_CUDA_VIRTUAL_SM(EF_CUDA_SM90)"
	.elftype	@"ET_EXEC"


//--------------------- .nv.info                  --------------------------
	.section	.nv.info,"",@"SHT_CUDA_INFO"
	.align	4


	//----- nvinfo : EIATTR_REGCOUNT
	.align		4
        /*0000*/ 	.byte	0x04, 0x2f
        /*0002*/ 	.short	(.L_1 - .L_0)
	.align		4
.L_0:
        /*0004*/ 	.word	index@(triton_poi_fused_convolution_2)
        /*0008*/ 	.word	0x0000001e


	//----- nvinfo : EIATTR_FRAME_SIZE
	.align		4
.L_1:
        /*000c*/ 	.byte	0x04, 0x11
        /*000e*/ 	.short	(.L_3 - .L_2)
	.align		4
.L_2:
        /*0010*/ 	.word	index@(triton_poi_fused_convolution_2)
        /*0014*/ 	.word	0x00000000


	//----- nvinfo : EIATTR_MIN_STACK_SIZE
	.align		4
.L_3:
        /*0018*/ 	.byte	0x04, 0x12
        /*001a*/ 	.short	(.L_5 - .L_4)
	.align		4
.L_4:
        /*001c*/ 	.word	index@(triton_poi_fused_convolution_2)
        /*0020*/ 	.word	0x00000000
.L_5:


//--------------------- .nv.info.triton_poi_fused_convolution_2 --------------------------
	.section	.nv.info.triton_poi_fused_convolution_2,"",@"SHT_CUDA_INFO"
	.sectionflags	@""
	.align	4


	//----- nvinfo : EIATTR_CUDA_API_VERSION
	.align		4
        /*0000*/ 	.byte	0x04, 0x37
        /*0002*/ 	.short	(.L_7 - .L_6)
.L_6:
        /*0004*/ 	.word	0x00000080


	//----- nvinfo : EIATTR_KPARAM_INFO
	.align		4
.L_7:
        /*0008*/ 	.byte	0x04, 0x17
        /*000a*/ 	.short	(.L_9 - .L_8)
.L_8:
        /*000c*/ 	.word	0x00000000
        /*0010*/ 	.short	0x0004
        /*0012*/ 	.short	0x0018
        /*0014*/ 	.byte	0x00, 0xf4, 0x21, 0x00


	//----- nvinfo : EIATTR_KPARAM_INFO
	.align		4
.L_9:
        /*0018*/ 	.byte	0x04, 0x17
        /*001a*/ 	.short	(.L_11 - .L_10)
.L_10:
        /*001c*/ 	.word	0x00000000
        /*0020*/ 	.short	0x0003
        /*0022*/ 	.short	0x0014
        /*0024*/ 	.byte	0x00, 0xf0, 0x11, 0x00


	//----- nvinfo : EIATTR_KPARAM_INFO
	.align		4
.L_11:
        /*0028*/ 	.byte	0x04, 0x17
        /*002a*/ 	.short	(.L_13 - .L_12)
.L_12:
        /*002c*/ 	.word	0x00000000
        /*0030*/ 	.short	0x0002
        /*0032*/ 	.short	0x0010
        /*0034*/ 	.byte	0x00, 0xf0, 0x11, 0x00


	//----- nvinfo : EIATTR_KPARAM_INFO
	.align		4
.L_13:
        /*0038*/ 	.byte	0x04, 0x17
        /*003a*/ 	.short	(.L_15 - .L_14)
.L_14:
        /*003c*/ 	.word	0x00000000
        /*0040*/ 	.short	0x0001
        /*0042*/ 	.short	0x0008
        /*0044*/ 	.byte	0x00, 0xf4, 0x21, 0x00


	//----- nvinfo : EIATTR_KPARAM_INFO
	.align		4
.L_15:
        /*0048*/ 	.byte	0x04, 0x17
        /*004a*/ 	.short	(.L_17 - .L_16)
.L_16:
        /*004c*/ 	.word	0x00000000
        /*0050*/ 	.short	0x0000
        /*0052*/ 	.short	0x0000
        /*0054*/ 	.byte	0x00, 0xf4, 0x21, 0x00


	//----- nvinfo : EIATTR_SPARSE_MMA_MASK
	.align		4
.L_17:
        /*0058*/ 	.byte	0x03, 0x50
        /*005a*/ 	.short	0x0000


	//----- nvinfo : EIATTR_MAXREG_COUNT
	.align		4
        /*005c*/ 	.byte	0x03, 0x1b
        /*005e*/ 	.short	0x00ff


	//----- nvinfo : EIATTR_EXIT_INSTR_OFFSETS
	.align		4
        /*0060*/ 	.byte	0x04, 0x1c
        /*0062*/ 	.short	(.L_19 - .L_18)


	//   ....[0]....
.L_18:
        /*0064*/ 	.word	0x00000920


	//   ....[1]....
        /*0068*/ 	.word	0x00000970


	//----- nvinfo : EIATTR_REQNTID
	.align		4
.L_19:
        /*006c*/ 	.byte	0x04, 0x10
        /*006e*/ 	.short	(.L_21 - .L_20)
.L_20:
        /*0070*/ 	.word	0x00000080
        /*0074*/ 	.word	0x00000001
        /*0078*/ 	.word	0x00000001


	//----- nvinfo : EIATTR_CBANK_PARAM_SIZE
	.align		4
.L_21:
        /*007c*/ 	.byte	0x03, 0x19
        /*007e*/ 	.short	0x0020


	//----- nvinfo : EIATTR_PARAM_CBANK
	.align		4
        /*0080*/ 	.byte	0x04, 0x0a
        /*0082*/ 	.short	(.L_23 - .L_22)
	.align		4
.L_22:
        /*0084*/ 	.word	index@(.nv.constant0.triton_poi_fused_convolution_2)
        /*0088*/ 	.short	0x0210
        /*008a*/ 	.short	0x0020


	//----- nvinfo : EIATTR_SW_WAR
	.align		4
.L_23:
        /*008c*/ 	.byte	0x04, 0x36
        /*008e*/ 	.short	(.L_25 - .L_24)
.L_24:
        /*0090*/ 	.word	0x00000008
.L_25:


//--------------------- .nv.callgraph             --------------------------
	.section	.nv.callgraph,"",@"SHT_CUDA_CALLGRAPH"
	.align	4
	.sectionentsize	8
	.align		4
        /*0000*/ 	.word	0x00000000
	.align		4
        /*0004*/ 	.word	0xffffffff
	.align		4
        /*0008*/ 	.word	0x00000000
	.align		4
        /*000c*/ 	.word	0xfffffffe
	.align		4
        /*0010*/ 	.word	0x00000000
	.align		4
        /*0014*/ 	.word	0xfffffffd
	.align		4
        /*0018*/ 	.word	0x00000000
	.align		4
        /*001c*/ 	.word	0xfffffffc


//--------------------- .text.triton_poi_fused_convolution_2 --------------------------
	.section	.text.triton_poi_fused_convolution_2,"ax",@progbits
	.sectionflags	@"SHF_BARRIERS=1"
	.align	128
        .global         triton_poi_fused_convolution_2
        .type           triton_poi_fused_convolution_2,@function
        .size           triton_poi_fused_convolution_2,(.L_x_1 - triton_poi_fused_convolution_2)
        .other          triton_poi_fused_convolution_2,@"STO_CUDA_ENTRY STV_DEFAULT"
triton_poi_fused_convolution_2:
.text.triton_poi_fused_convolution_2:
[----:B------:R-:W0:Y:S01]  /*0000*/  LDC R1, c[0x0][0x28] ;  /* 0x00000a00ff017b82 */ /* 0x000e220000000800 */
[----:B------:R-:W1:Y:S07]  /*0010*/  S2R R4, SR_CTAID.Y ;  /* 0x0000000000047919 */ /* 0x000e6e0000002600 */
[----:B------:R-:W2:Y:S01]  /*0020*/  LDC.64 R2, c[0x0][0x210] ;  /* 0x00008400ff027b82 */ /* 0x000ea20000000a00 */
[----:B------:R-:W-:Y:S01]  /*0030*/  UMOV UR4, 0xf0 ;  /* 0x000000f000047882 */ /* 0x000fe20000000000 */
[----:B------:R-:W-:Y:S01]  /*0040*/  IMAD.MOV.U32 R13, RZ, RZ, RZ ;  /* 0x000000ffff0d7224 */ /* 0x000fe200078e00ff */
[----:B------:R-:W3:Y:S01]  /*0050*/  S2R R5, SR_TID.X ;  /* 0x0000000000057919 */ /* 0x000ee20000002100 */
[----:B------:R-:W-:Y:S01]  /*0060*/  USHF.R.U32 UR6, UR4, 0x4, URZ ;  /* 0x0000000404067899 */ /* 0x000fe2000800163f */
[----:B------:R-:W-:-:S03]  /*0070*/  UMOV UR7, 0x140 ;  /* 0x0000014000077882 */ /* 0x000fc60000000000 */
[----:B------:R-:W-:-:S04]  /*0080*/  ULOP3.LUT UR7, UR7, 0xf, UR6, 0xf8, !UPT ;  /* 0x0000000f07077892 */ /* 0x000fc8000f8ef806 */
[----:B------:R-:W-:Y:S01]  /*0090*/  USHF.L.U32 UR7, UR7, 0x14, URZ ;  /* 0x0000001407077899 */ /* 0x000fe2000800063f */
[----:B------:R-:W-:Y:S01]  /*00a0*/  UMOV UR6, URZ ;  /* 0x0000003f00067c82 */ /* 0x000fe20008000000 */
[----:B------:R-:W4:Y:S01]  /*00b0*/  S2R R0, SR_CTAID.X ;  /* 0x0000000000007919 */ /* 0x000f220000002500 */
[----:B-1----:R-:W-:Y:S01]  /*00c0*/  IMAD.SHL.U32 R4, R4, 0x20, RZ ;  /* 0x0000002004047824 */ /* 0x002fe200078e00ff */
[----:B---3--:R-:W-:-:S04]  /*00d0*/  SHF.R.U32.HI R11, RZ, 0x5, R5 ;  /* 0x00000005ff0b7819 */ /* 0x008fc80000011605 */
[----:B------:R-:W-:Y:S01]  /*00e0*/  LOP3.LUT R16, R4, 0x1f, R5, 0xf8, !PT ;  /* 0x0000001f04107812 */ /* 0x000fe200078ef805 */
[----:B----4-:R-:W-:Y:S01]  /*00f0*/  IMAD.SHL.U32 R0, R0, 0x20, RZ ;  /* 0x0000002000007824 */ /* 0x010fe200078e00ff */
[----:B------:R-:W-:-:S03]  /*0100*/  SGXT.U32 R11, R11, 0x2 ;  /* 0x000000020b0b781a */ /* 0x000fc60000000000 */
[C---:B------:R-:W-:Y:S01]  /*0110*/  IMAD.HI.U32 R7, R16.reuse, 0x33333334, RZ ;  /* 0x3333333410077827 */ /* 0x040fe200078e00ff */
[----:B------:R-:W-:Y:S02]  /*0120*/  ISETP.GE.U32.AND P0, PT, R16, 0x14, PT ;  /* 0x000000141000780c */ /* 0x000fe40003f06070 */
[----:B------:R-:W-:Y:S01]  /*0130*/  LOP3.LUT R6, R11, 0x4, R0, 0xfe, !PT ;  /* 0x000000040b067812 */ /* 0x000fe200078efe00 */
[----:B------:R-:W-:Y:S01]  /*0140*/  IMAD R16, R7, -0x5, R16 ;  /* 0xfffffffb07107824 */ /* 0x000fe200078e0210 */
[----:B------:R-:W-:Y:S01]  /*0150*/  LOP3.LUT R8, R11, 0x8, R0, 0xfe, !PT ;  /* 0x000000080b087812 */ /* 0x000fe200078efe00 */
[----:B------:R-:W-:Y:S01]  /*0160*/  IMAD R9, R7, 0x140, RZ ;  /* 0x0000014007097824 */ /* 0x000fe200078e02ff */
[----:B------:R-:W-:Y:S02]  /*0170*/  LOP3.LUT R7, R11, R0, RZ, 0xfc, !PT ;  /* 0x000000000b077212 */ /* 0x000fe400078efcff */
[----:B------:R-:W-:Y:S02]  /*0180*/  ISETP.LT.AND P6, PT, R6, 0x40, !P0 ;  /* 0x000000400600780c */ /* 0x000fe400047c1270 */
[----:B------:R-:W-:-:S02]  /*0190*/  LOP3.LUT R6, R9, R16, RZ, 0xfc, !PT ;  /* 0x0000001009067212 */ /* 0x000fc400078efcff */
[----:B------:R-:W-:Y:S02]  /*01a0*/  ISETP.LT.AND P1, PT, R7, 0x40, !P0 ;  /* 0x000000400700780c */ /* 0x000fe40004721270 */
[----:B------:R-:W-:Y:S01]  /*01b0*/  LOP3.LUT R10, R11, 0xc, R0, 0xfe, !PT ;  /* 0x0000000c0b0a7812 */ /* 0x000fe200078efe00 */
[----:B------:R-:W-:Y:S01]  /*01c0*/  IMAD R7, R7, 0x5, R6 ;  /* 0x0000000507077824 */ /* 0x000fe200078e0206 */
[----:B------:R-:W-:Y:S02]  /*01d0*/  ISETP.LT.AND P5, PT, R8, 0x40, !P0 ;  /* 0x000000400800780c */ /* 0x000fe400047a1270 */
[----:B------:R-:W-:Y:S01]  /*01e0*/  LOP3.LUT R12, R11, 0x10, R0, 0xfe, !PT ;  /* 0x000000100b0c7812 */ /* 0x000fe200078efe00 */
[----:B--2---:R-:W-:Y:S01]  /*01f0*/  IMAD.WIDE R8, R7, 0x4, R2 ;  /* 0x0000000407087825 */ /* 0x004fe200078e0202 */
[----:B------:R-:W-:Y:S02]  /*0200*/  LOP3.LUT R14, R11, 0x14, R0, 0xfe, !PT ;  /* 0x000000140b0e7812 */ /* 0x000fe400078efe00 */
[----:B------:R-:W-:-:S02]  /*0210*/  ISETP.LT.AND P4, PT, R10, 0x40, !P0 ;  /* 0x000000400a00780c */ /* 0x000fc40004781270 */
[----:B------:R-:W-:Y:S01]  /*0220*/  LOP3.LUT R11, R11, 0x18, R0, 0xfe, !PT ;  /* 0x000000180b0b7812 */ /* 0x000fe200078efe00 */
[----:B------:R1:W2:Y:S01]  /*0230*/  @P1 LDG.E.EL R13, desc[UR6][R8.64] ;  /* 0x00000006080d1981 */ /* 0x0002a2000c2e1900 */
[----:B------:R-:W-:Y:S01]  /*0240*/  LEA.HI R10, R5, R0, RZ, 0x1b ;  /* 0x00000000050a7211 */ /* 0x000fe200078fd8ff */
[----:B------:R-:W-:Y:S01]  /*0250*/  VIADD R17, R7, 0x14 ;  /* 0x0000001407117836 */ /* 0x000fe20000000000 */
[----:B------:R-:W-:Y:S02]  /*0260*/  ISETP.LT.AND P1, PT, R11, 0x40, !P0 ;  /* 0x000000400b00780c */ /* 0x000fe40004721270 */
[----:B------:R-:W-:Y:S01]  /*0270*/  ISETP.LT.AND P3, PT, R12, 0x40, !P0 ;  /* 0x000000400c00780c */ /* 0x000fe20004761270 */
[----:B------:R-:W-:Y:S01]  /*0280*/  VIADD R11, R10, 0x1c ;  /* 0x0000001c0a0b7836 */ /* 0x000fe20000000000 */
[----:B------:R-:W-:Y:S01]  /*0290*/  USHF.R.U32 UR8, UR4, 0x4, URZ ;  /* 0x0000000404087899 */ /* 0x000fe2000800163f */
[----:B------:R-:W-:-:S03]  /*02a0*/  UMOV UR9, 0x140 ;  /* 0x0000014000097882 */ /* 0x000fc60000000000 */
[----:B------:R-:W-:-:S04]  /*02b0*/  ULOP3.LUT UR9, UR9, 0xf, UR8, 0xf8, !UPT ;  /* 0x0000000f09097892 */ /* 0x000fc8000f8ef808 */
[----:B------:R-:W-:Y:S01]  /*02c0*/  USHF.L.U32 UR9, UR9, 0x14, URZ ;  /* 0x0000001409097899 */ /* 0x000fe2000800063f */
[----:B------:R-:W-:Y:S01]  /*02d0*/  UMOV UR8, URZ ;  /* 0x0000003f00087c82 */ /* 0x000fe20008000000 */
[----:B------:R-:W-:Y:S01]  /*02e0*/  IMAD.MOV.U32 R12, RZ, RZ, RZ ;  /* 0x000000ffff0c7224 */ /* 0x000fe200078e00ff */
[----:B------:R-:W-:Y:S01]  /*02f0*/  ISETP.LT.AND P2, PT, R14, 0x40, !P0 ;  /* 0x000000400e00780c */ /* 0x000fe20004741270 */
[C---:B------:R-:W-:Y:S02]  /*0300*/  VIADD R19, R7.reuse, 0x28 ;  /* 0x0000002807137836 */ /* 0x040fe40000000000 */
[----:B------:R-:W-:Y:S02]  /*0310*/  VIADD R21, R7, 0x3c ;  /* 0x0000003c07157836 */ /* 0x000fe40000000000 */
[--C-:B-1----:R-:W-:Y:S01]  /*0320*/  IMAD.WIDE R8, R17, 0x4, R2.reuse ;  /* 0x0000000411087825 */ /* 0x102fe200078e0202 */
[----:B------:R-:W-:Y:S02]  /*0330*/  CS2R R14, SRZ ;  /* 0x00000000000e7805 */ /* 0x000fe4000001ff00 */
[----:B------:R-:W-:Y:S01]  /*0340*/  ISETP.LT.AND P0, PT, R11, 0x40, !P0 ;  /* 0x000000400b00780c */ /* 0x000fe20004701270 */
[----:B------:R-:W-:Y:S01]  /*0350*/  IMAD.WIDE R18, R19, 0x4, R2 ;  /* 0x0000000413127825 */ /* 0x000fe200078e0202 */
[----:B------:R-:W3:Y:S01]  /*0360*/  @P6 LDG.E.EL R12, desc[UR6][R8.64] ;  /* 0x00000006080c6981 */ /* 0x000ee2000c2e1900 */
[----:B------:R-:W-:Y:S01]  /*0370*/  USHF.R.U32 UR6, UR4, 0x4, URZ ;  /* 0x0000000404067899 */ /* 0x000fe2000800163f */
[----:B------:R-:W-:-:S03]  /*0380*/  UMOV UR7, 0x140 ;  /* 0x0000014000077882 */ /* 0x000fc60000000000 */
[----:B------:R-:W-:-:S04]  /*0390*/  ULOP3.LUT UR7, UR7, 0xf, UR6, 0xf8, !UPT ;  /* 0x0000000f07077892 */ /* 0x000fc8000f8ef806 */
[----:B------:R-:W-:Y:S01]  /*03a0*/  USHF.L.U32 UR7, UR7, 0x14, URZ ;  /* 0x0000001407077899 */ /* 0x000fe2000800063f */
[----:B------:R-:W-:Y:S01]  /*03b0*/  UMOV UR6, URZ ;  /* 0x0000003f00067c82 */ /* 0x000fe20008000000 */
[----:B------:R-:W-:Y:S01]  /*03c0*/  IMAD.WIDE R20, R21, 0x4, R2 ;  /* 0x0000000415147825 */ /* 0x000fe200078e0202 */
[----:B------:R-:W-:Y:S01]  /*03d0*/  USHF.R.U32 UR4, UR4, 0x4, URZ ;  /* 0x0000000404047899 */ /* 0x000fe2000800163f */
[----:B------:R-:W-:-:S03]  /*03e0*/  UMOV UR5, 0x140 ;  /* 0x0000014000057882 */ /* 0x000fc60000000000 */
[----:B------:R-:W-:-:S04]  /*03f0*/  ULOP3.LUT UR5, UR5, 0xf, UR4, 0xf8, !UPT ;  /* 0x0000000f05057892 */ /* 0x000fc8000f8ef804 */
[----:B------:R-:W-:Y:S01]  /*0400*/  USHF.L.U32 UR5, UR5, 0x14, URZ ;  /* 0x0000001405057899 */ /* 0x000fe2000800063f */
[----:B------:R-:W-:Y:S01]  /*0410*/  UMOV UR4, URZ ;  /* 0x0000003f00047c82 */ /* 0x000fe20008000000 */
[----:B------:R1:W4:Y:S01]  /*0420*/  @P5 LDG.E.EL R15, desc[UR8][R18.64] ;  /* 0x00000008120f5981 */ /* 0x000322000c2e1900 */
[----:B------:R-:W-:Y:S01]  /*0430*/  IMAD R27, R11, 0x5, R6 ;  /* 0x000000050b1b7824 */ /* 0x000fe200078e0206 */
[C---:B------:R-:W-:Y:S01]  /*0440*/  IADD3 R11, R7.reuse, 0x50, RZ ;  /* 0x00000050070b7810 */ /* 0x040fe20007ffe0ff */
[C---:B------:R-:W-:Y:S01]  /*0450*/  VIADD R23, R7.reuse, 0x64 ;  /* 0x0000006407177836 */ /* 0x040fe20000000000 */
[----:B------:R5:W4:Y:S01]  /*0460*/  @P4 LDG.E.EL R14, desc[UR8][R20.64] ;  /* 0x00000008140e4981 */ /* 0x000b22000c2e1900 */
[----:B------:R-:W-:Y:S02]  /*0470*/  VIADD R25, R7, 0x78 ;  /* 0x0000007807197836 */ /* 0x000fe40000000000 */
[----:B------:R-:W-:Y:S02]  /*0480*/  IMAD.MOV.U32 R17, RZ, RZ, RZ ;  /* 0x000000ffff117224 */ /* 0x000fe400078e00ff */
[----:B------:R-:W-:Y:S01]  /*0490*/  IMAD.WIDE R6, R27, 0x4, R2 ;  /* 0x000000041b067825 */ /* 0x000fe200078e0202 */
[----:B-1----:R-:W-:-:S03]  /*04a0*/  CS2R R18, SRZ ;  /* 0x0000000000127805 */ /* 0x002fc6000001ff00 */
[----:B------:R-:W-:-:S03]  /*04b0*/  IMAD.WIDE R10, R11, 0x4, R2 ;  /* 0x000000040b0a7825 */ /* 0x000fc600078e0202 */
[----:B------:R-:W4:Y:S01]  /*04c0*/  @P0 LDG.E.EL R18, desc[UR4][R6.64] ;  /* 0x0000000406120981 */ /* 0x000f22000c2e1900 */
[----:B------:R-:W-:-:S03]  /*04d0*/  IMAD.WIDE R8, R23, 0x4, R2 ;  /* 0x0000000417087825 */ /* 0x000fc600078e0202 */
[----:B------:R1:W4:Y:S01]  /*04e0*/  @P3 LDG.E.EL R17, desc[UR6][R10.64] ;  /* 0x000000060a113981 */ /* 0x000322000c2e1900 */
[----:B-----5:R-:W-:Y:S02]  /*04f0*/  IMAD.MOV.U32 R20, RZ, RZ, RZ ;  /* 0x000000ffff147224 */ /* 0x020fe400078e00ff */
[----:B------:R-:W-:-:S04]  /*0500*/  IMAD.WIDE R2, R25, 0x4, R2 ;  /* 0x0000000419027825 */ /* 0x000fc800078e0202 */
[----:B------:R-:W5:Y:S04]  /*0510*/  @P2 LDG.E.EL R20, desc[UR6][R8.64] ;  /* 0x0000000608142981 */ /* 0x000f68000c2e1900 */
[----:B------:R0:W5:Y:S01]  /*0520*/  @P1 LDG.E.EL R19, desc[UR4][R2.64] ;  /* 0x0000000402131981 */ /* 0x000162000c2e1900 */
[----:B------:R-:W0:Y:S01]  /*0530*/  S2R R23, SR_TID.X ;  /* 0x0000000000177919 */ /* 0x000e220000002100 */
[----:B------:R-:W0:Y:S01]  /*0540*/  S2UR UR5, SR_CgaCtaId ;  /* 0x00000000000579c3 */ /* 0x000e220000008800 */
[C---:B------:R-:W-:Y:S01]  /*0550*/  ISETP.GE.U32.AND P0, PT, R16.reuse, 0x2, PT ;  /* 0x000000021000780c */ /* 0x040fe20003f06070 */
[----:B------:R-:W-:Y:S01]  /*0560*/  UMOV UR4, 0x400 ;  /* 0x0000040000047882 */ /* 0x000fe20000000000 */
[----:B-1----:R-:W-:Y:S01]  /*0570*/  IMAD.MOV.U32 R10, RZ, RZ, 0x3e2937b9 ;  /* 0x3e2937b9ff0a7424 */ /* 0x002fe200078e00ff */
[C---:B------:R-:W-:Y:S01]  /*0580*/  ISETP.GE.U32.AND P3, PT, R16.reuse, 0x4, PT ;  /* 0x000000041000780c */ /* 0x040fe20003f66070 */
[----:B------:R-:W-:Y:S01]  /*0590*/  IMAD.MOV.U32 R22, RZ, RZ, 0x3e27a8fd ;  /* 0x3e27a8fdff167424 */ /* 0x000fe200078e00ff */
[----:B------:R-:W-:-:S02]  /*05a0*/  ISETP.NE.AND P1, PT, R16, RZ, PT ;  /* 0x000000ff1000720c */ /* 0x000fc40003f25270 */
[----:B------:R-:W-:Y:S02]  /*05b0*/  ISETP.GE.U32.AND P2, PT, R16, 0x3, PT ;  /* 0x000000031000780c */ /* 0x000fe40003f46070 */
[----:B0-----:R-:W-:Y:S02]  /*05c0*/  FSEL R3, R10, 0.022457100450992584229, !P3 ;  /* 0x3cb7f7f40a037808 */ /* 0x001fe40005800000 */
[----:B------:R-:W-:Y:S02]  /*05d0*/  FSEL R2, -R22, 0.046032432466745376587, !P1 ;  /* 0x3d3c8c8116027808 */ /* 0x000fe40004800100 */
[----:B------:R-:W-:Y:S01]  /*05e0*/  @P0 FSEL R2, R3, -0.082300655543804168701, P2 ;  /* 0xbda88d3f03020808 */ /* 0x000fe20001000000 */
[----:B------:R-:W-:Y:S01]  /*05f0*/  ULEA UR4, UR5, UR4, 0x18 ;  /* 0x0000000405047291 */ /* 0x000fe2000f8ec03f */
[----:B------:R-:W-:Y:S01]  /*0600*/  IMAD.SHL.U32 R21, R23, 0x20, RZ ;  /* 0x0000002017157824 */ /* 0x000fe200078e00ff */
[----:B------:R-:W-:-:S04]  /*0610*/  SHF.R.U32.HI R7, RZ, 0x5, R23 ;  /* 0x00000005ff077819 */ /* 0x000fc80000011617 */
[----:B------:R-:W-:-:S04]  /*0620*/  LOP3.LUT R21, R21, 0x3e0, RZ, 0xc0, !PT ;  /* 0x000003e015157812 */ /* 0x000fc800078ec0ff */
[----:B------:R-:W-:Y:S02]  /*0630*/  LEA.HI R6, R21, UR4, RZ, 0x1f ;  /* 0x0000000415067c11 */ /* 0x000fe4000f8ff8ff */
[----:B------:R-:W-:Y:S02]  /*0640*/  SGXT.U32 R3, R7, 0x2 ;  /* 0x000000020703781a */ /* 0x000fe40000000000 */
[----:B------:R-:W-:-:S05]  /*0650*/  LEA R6, R21, R6, 0x2 ;  /* 0x0000000615067211 */ /* 0x000fca00078e10ff */
[----:B------:R-:W-:Y:S02]  /*0660*/  IMAD R16, R3, 0x4, R6 ;  /* 0x0000000403107824 */ /* 0x000fe400078e0206 */
[C---:B------:R-:W-:Y:S02]  /*0670*/  IMAD.SHL.U32 R3, R23.reuse, 0x2, RZ ;  /* 0x0000000217037824 */ /* 0x040fe400078e00ff */
[----:B------:R-:W-:-:S03]  /*0680*/  IMAD.SHL.U32 R6, R23, 0x4, RZ ;  /* 0x0000000417067824 */ /* 0x000fc600078e00ff */
[----:B------:R-:W-:Y:S02]  /*0690*/  LOP3.LUT R3, R3, 0xf0, RZ, 0xc0, !PT ;  /* 0x000000f003037812 */ /* 0x000fe400078ec0ff */
[----:B------:R-:W-:-:S03]  /*06a0*/  LOP3.LUT R6, R6, 0x1fc, RZ, 0xc0, !PT ;  /* 0x000001fc06067812 */ /* 0x000fc600078ec0ff */
[----:B------:R-:W-:-:S04]  /*06b0*/  VIADD R3, R3, UR4 ;  /* 0x0000000403037c36 */ /* 0x000fc80008000000 */
[----:B------:R-:W-:Y:S01]  /*06c0*/  IMAD R8, R6, 0x4, R3 ;  /* 0x0000000406087824 */ /* 0x000fe200078e0203 */
[----:B------:R-:W-:-:S04]  /*06d0*/  SHF.L.U32 R7, R5, 0x2, RZ ;  /* 0x0000000205077819 */ /* 0x000fc800000006ff */
[----:B------:R-:W-:Y:S02]  /*06e0*/  LOP3.LUT R7, R0, 0x1c, R7, 0xf8, !PT ;  /* 0x0000001c00077812 */ /* 0x000fe400078ef807 */
[----:B------:R-:W-:Y:S02]  /*06f0*/  LOP3.LUT R0, R6, 0x200, RZ, 0xfc, !PT ;  /* 0x0000020006007812 */ /* 0x000fe400078efcff */
[----:B------:R-:W-:Y:S01]  /*0700*/  ISETP.GE.AND P0, PT, R7, 0x40, PT ;  /* 0x000000400700780c */ /* 0x000fe20003f06270 */
[----:B--2---:R-:W-:-:S05]  /*0710*/  FADD R13, R2, R13 ;  /* 0x0000000d020d7221 */ /* 0x004fca0000000000 */
[----:B------:R-:W-:Y:S01]  /*0720*/  STS [R16], R13 ;  /* 0x0000000d10007388 */ /* 0x000fe20000000800 */
[C---:B---3--:R-:W-:Y:S01]  /*0730*/  FADD R12, R2.reuse, R12 ;  /* 0x0000000c020c7221 */ /* 0x048fe20000000000 */
[C---:B----4-:R-:W-:Y:S01]  /*0740*/  FADD R15, R2.reuse, R15 ;  /* 0x0000000f020f7221 */ /* 0x050fe20000000000 */
[----:B------:R-:W-:-:S03]  /*0750*/  FADD R14, R2, R14 ;  /* 0x0000000e020e7221 */ /* 0x000fc60000000000 */
[----:B------:R0:W-:Y:S04]  /*0760*/  STS [R16+0x10], R12 ;  /* 0x0000100c10007388 */ /* 0x0001e80000000800 */
[----:B------:R-:W-:Y:S01]  /*0770*/  STS [R16+0x20], R15 ;  /* 0x0000200f10007388 */ /* 0x000fe20000000800 */
[C---:B------:R-:W-:Y:S01]  /*0780*/  FADD R18, R2.reuse, R18 ;  /* 0x0000001202127221 */ /* 0x040fe20000000000 */
[C---:B------:R-:W-:Y:S02]  /*0790*/  FADD R17, R2.reuse, R17 ;  /* 0x0000001102117221 */ /* 0x040fe40000000000 */
[----:B------:R-:W-:Y:S01]  /*07a0*/  STS [R16+0x30], R14 ;  /* 0x0000300e10007388 */ /* 0x000fe20000000800 */
[C---:B-----5:R-:W-:Y:S01]  /*07b0*/  FADD R20, R2.reuse, R20 ;  /* 0x0000001402147221 */ /* 0x060fe20000000000 */
[----:B------:R-:W-:-:S02]  /*07c0*/  FADD R19, R2, R19 ;  /* 0x0000001302137221 */ /* 0x000fc40000000000 */
[----:B------:R-:W-:Y:S01]  /*07d0*/  STS [R16+0x40], R17 ;  /* 0x0000401110007388 */ /* 0x000fe20000000800 */
[----:B------:R-:W1:Y:S03]  /*07e0*/  LDC.64 R2, c[0x0][0x218] ;  /* 0x00008600ff027b82 */ /* 0x000e660000000a00 */
[----:B------:R-:W-:Y:S04]  /*07f0*/  STS [R16+0x50], R20 ;  /* 0x0000501410007388 */ /* 0x000fe80000000800 */
[----:B------:R-:W-:Y:S04]  /*0800*/  STS [R16+0x60], R19 ;  /* 0x0000601310007388 */ /* 0x000fe80000000800 */
[----:B------:R-:W-:Y:S01]  /*0810*/  STS [R16+0x70], R18 ;  /* 0x0000701210007388 */ /* 0x000fe20000000800 */
[----:B------:R-:W-:Y:S01]  /*0820*/  BAR.SYNC.DEFER_BLOCKING 0x0 ;  /* 0x0000000000007b1d */ /* 0x000fe20000010000 */
[----:B0-----:R-:W-:-:S04]  /*0830*/  SHF.R.U32.HI R12, RZ, 0x3, R5 ;  /* 0x00000003ff0c7819 */ /* 0x001fc80000011605 */
[----:B------:R-:W-:Y:S01]  /*0840*/  SGXT.U32 R5, R12, 0x4 ;  /* 0x000000040c05781a */ /* 0x000fe20000000000 */
[----:B------:R-:W0:Y:S03]  /*0850*/  LDS.128 R8, [R8] ;  /* 0x0000000008087984 */ /* 0x000e260000000c00 */
[----:B------:R-:W-:Y:S02]  /*0860*/  LOP3.LUT R5, R5, R4, RZ, 0xfc, !PT ;  /* 0x0000000405057212 */ /* 0x000fe400078efcff */
[----:B------:R-:W-:Y:S02]  /*0870*/  SHF.R.U32.HI R4, RZ, 0x1, R0 ;  /* 0x00000001ff047819 */ /* 0x000fe40000011600 */
[C---:B------:R-:W-:Y:S02]  /*0880*/  LOP3.LUT R0, R5.reuse, 0x10, RZ, 0xfc, !PT ;  /* 0x0000001005007812 */ /* 0x040fe400078efcff */
[----:B------:R-:W-:-:S02]  /*0890*/  ISETP.LT.U32.AND P1, PT, R5, 0x14, !P0 ;  /* 0x000000140500780c */ /* 0x000fc40004721070 */
[----:B------:R-:W-:Y:S01]  /*08a0*/  ISETP.LT.U32.AND P0, PT, R0, 0x14, !P0 ;  /* 0x000000140000780c */ /* 0x000fe20004701070 */
[----:B------:R-:W-:Y:S01]  /*08b0*/  IMAD R5, R5, 0x40, R7 ;  /* 0x0000004005057824 */ /* 0x000fe200078e0207 */
[----:B------:R-:W-:-:S03]  /*08c0*/  LOP3.LUT R12, R4, 0x1f0, RZ, 0xc0, !PT ;  /* 0x000001f0040c7812 */ /* 0x000fc600078ec0ff */
[----:B-1----:R-:W-:-:S04]  /*08d0*/  IMAD.WIDE R4, R5, 0x4, R2 ;  /* 0x0000000405047825 */ /* 0x002fc800078e0202 */
[----:B------:R-:W-:Y:S01]  /*08e0*/  VIADD R13, R12, UR4 ;  /* 0x000000040c0d7c36 */ /* 0x000fe20008000000 */
[----:B------:R-:W-:-:S03]  /*08f0*/  ULDC.64 UR4, c[0x0][0x208] ;  /* 0x0000820000047ab9 */ /* 0x000fc60000000a00 */
[----:B------:R-:W-:Y:S01]  /*0900*/  IMAD R13, R6, 0x4, R13 ;  /* 0x00000004060d7824 */ /* 0x000fe200078e020d */
[----:B0-----:R0:W-:Y:S01]  /*0910*/  @P1 STG.E.128 desc[UR4][R4.64], R8 ;  /* 0x0000000804001986 */ /* 0x0011e2000c101d04 */
[----:B------:R-:W-:Y:S05]  /*0920*/  @!P0 EXIT ;  /* 0x000000000000894d */ /* 0x000fea0003800000 */
[----:B------:R-:W1:Y:S01]  /*0930*/  LDS.128 R12, [R13+0x800] ;  /* 0x000800000d0c7984 */ /* 0x000e620000000c00 */
[----:B------:R-:W-:-:S04]  /*0940*/  IMAD R7, R0, 0x40, R7 ;  /* 0x0000004000077824 */ /* 0x000fc800078e0207 */
[----:B------:R-:W-:-:S05]  /*0950*/  IMAD.WIDE R2, R7, 0x4, R2 ;  /* 0x0000000407027825 */ /* 0x000fca00078e0202 */
[----:B-1----:R-:W-:Y:S01]  /*0960*/  STG.E.128 desc[UR4][R2.64], R12 ;  /* 0x0000000c02007986 */ /* 0x002fe2000c101d04 */
[----:B------:R-:W-:Y:S05]  /*0970*/  EXIT ;  /* 0x000000000000794d */ /* 0x000fea0003800000 */
.L_x_0:
[----:B------:R-:W-:-:S00]  /*0980*/  BRA `(.L_x_0) ;  /* 0xfffffffc00fc7947 */ /* 0x000fc0000383ffff */
[----:B------:R-:W-:-:S00]  /*0990*/  NOP ;  /* 0x0000000000007918 */ /* 0x000fc00000000000 */
        /* <DEDUP_REMOVED lines=14> */
.L_x_1:


//--------------------- .nv.shared.triton_poi_fused_convolution_2 --------------------------
	.section	.nv.shared.triton_poi_fused_convolution_2,"aw",@nobits
	.sectionflags	@""
	.align	16
	.zero		1024


//--------------------- .nv.shared.reserved.0     --------------------------
	.section	.nv.shared.reserved.0,"aw",@nobits
	.weak		__nv_reservedSMEM_offset_0_alias
	.size		__nv_reservedSMEM_offset_0_alias, 0, 0
	.other		__nv_reservedSMEM_offset_0_alias,@"STO_CUDA_RESERVED_SHARED STV_DEFAULT"
__nv_reservedSMEM_offset_0_alias:
	.zero		0


//--------------------- .nv.constant0.triton_poi_fused_convolution_2 --------------------------
	.section	.nv.constant0.triton_poi_fused_convolution_2,"a",@progbits
	.sectionflags	@""
	.align	4
.nv.constant0.triton_poi_fused_convolution_2:
	.zero		560


//--------------------- SYMBOLS --------------------------

	.type		.nv.reservedSmem.offset0,@object
	.size		.nv.reservedSmem.offset0,0x4
